//
// Generated by NVIDIA NVVM Compiler
//
// Compiler Build ID: CL-36424714
// Cuda compilation tools, release 13.0, V13.0.88
// Based on NVVM 20.0.0
//

.version 9.0
.target sm_100
.address_size 64

	// .globl	_Z13matrixMulCUDAPfS_S_i

.visible .entry _Z13matrixMulCUDAPfS_S_i(
	.param .u64 .ptr .align 1 _Z13matrixMulCUDAPfS_S_i_param_0,
	.param .u64 .ptr .align 1 _Z13matrixMulCUDAPfS_S_i_param_1,
	.param .u64 .ptr .align 1 _Z13matrixMulCUDAPfS_S_i_param_2,
	.param .u32 _Z13matrixMulCUDAPfS_S_i_param_3
)
{
	.reg .pred 	%p<10>;
	.reg .b32 	%r<64>;
	.reg .b32 	%f<68>;
	.reg .b64 	%rd<65>;

	ld.param.u64 	%rd9, [_Z13matrixMulCUDAPfS_S_i_param_0];
	ld.param.u64 	%rd10, [_Z13matrixMulCUDAPfS_S_i_param_1];
	ld.param.u64 	%rd11, [_Z13matrixMulCUDAPfS_S_i_param_2];
	ld.param.u32 	%r37, [_Z13matrixMulCUDAPfS_S_i_param_3];
	cvta.to.global.u64 	%rd1, %rd11;
	cvta.to.global.u64 	%rd2, %rd10;
	mov.u32 	%r1, %tid.y;
	mov.u32 	%r2, %tid.x;
	setp.lt.s32 	%p1, %r37, 1;
	mov.f32 	%f67, 0f00000000;
	@%p1 bra 	$L__BB0_12;
	mul.lo.s32 	%r3, %r37, %r1;
	and.b32  	%r4, %r37, 7;
	setp.lt.u32 	%p2, %r37, 8;
	mov.b32 	%r62, 0;
	mov.f32 	%f67, 0f00000000;
	@%p2 bra 	$L__BB0_4;
	and.b32  	%r62, %r37, 2147483640;
	neg.s32 	%r60, %r62;
	add.s32 	%r59, %r2, %r37;
	shl.b32 	%r8, %r37, 3;
	shl.b32 	%r39, %r37, 1;
	add.s32 	%r58, %r2, %r39;
	mad.lo.s32 	%r57, %r37, 3, %r2;
	shl.b32 	%r40, %r37, 2;
	add.s32 	%r56, %r2, %r40;
	mad.lo.s32 	%r55, %r37, 5, %r2;
	mad.lo.s32 	%r54, %r37, 6, %r2;
	mad.lo.s32 	%r53, %r37, 7, %r2;
	mul.wide.u32 	%rd12, %r2, 4;
	add.s64 	%rd64, %rd1, %rd12;
	mul.wide.u32 	%rd13, %r3, 4;
	add.s64 	%rd14, %rd13, %rd2;
	add.s64 	%rd63, %rd14, 16;
	mov.f32 	%f67, 0f00000000;
	mul.wide.u32 	%rd29, %r8, 4;
$L__BB0_3:
	.pragma "nounroll";
	ld.global.f32 	%f17, [%rd63+-16];
	ld.global.f32 	%f18, [%rd64];
	fma.rn.f32 	%f19, %f17, %f18, %f67;
	ld.global.f32 	%f20, [%rd63+-12];
	mul.wide.u32 	%rd15, %r59, 4;
	add.s64 	%rd16, %rd1, %rd15;
	ld.global.f32 	%f21, [%rd16];
	fma.rn.f32 	%f22, %f20, %f21, %f19;
	ld.global.f32 	%f23, [%rd63+-8];
	mul.wide.u32 	%rd17, %r58, 4;
	add.s64 	%rd18, %rd1, %rd17;
	ld.global.f32 	%f24, [%rd18];
	fma.rn.f32 	%f25, %f23, %f24, %f22;
	ld.global.f32 	%f26, [%rd63+-4];
	mul.wide.u32 	%rd19, %r57, 4;
	add.s64 	%rd20, %rd1, %rd19;
	ld.global.f32 	%f27, [%rd20];
	fma.rn.f32 	%f28, %f26, %f27, %f25;
	ld.global.f32 	%f29, [%rd63];
	mul.wide.u32 	%rd21, %r56, 4;
	add.s64 	%rd22, %rd1, %rd21;
	ld.global.f32 	%f30, [%rd22];
	fma.rn.f32 	%f31, %f29, %f30, %f28;
	ld.global.f32 	%f32, [%rd63+4];
	mul.wide.u32 	%rd23, %r55, 4;
	add.s64 	%rd24, %rd1, %rd23;
	ld.global.f32 	%f33, [%rd24];
	fma.rn.f32 	%f34, %f32, %f33, %f31;
	ld.global.f32 	%f35, [%rd63+8];
	mul.wide.u32 	%rd25, %r54, 4;
	add.s64 	%rd26, %rd1, %rd25;
	ld.global.f32 	%f36, [%rd26];
	fma.rn.f32 	%f37, %f35, %f36, %f34;
	ld.global.f32 	%f38, [%rd63+12];
	mul.wide.u32 	%rd27, %r53, 4;
	add.s64 	%rd28, %rd1, %rd27;
	ld.global.f32 	%f39, [%rd28];
	fma.rn.f32 	%f67, %f38, %f39, %f37;
	add.s32 	%r60, %r60, 8;
	add.s32 	%r59, %r59, %r8;
	add.s32 	%r58, %r58, %r8;
	add.s32 	%r57, %r57, %r8;
	add.s32 	%r56, %r56, %r8;
	add.s32 	%r55, %r55, %r8;
	add.s32 	%r54, %r54, %r8;
	add.s32 	%r53, %r53, %r8;
	add.s64 	%rd64, %rd64, %rd29;
	add.s64 	%rd63, %rd63, 32;
	setp.ne.s32 	%p3, %r60, 0;
	@%p3 bra 	$L__BB0_3;
$L__BB0_4:
	setp.eq.s32 	%p4, %r4, 0;
	@%p4 bra 	$L__BB0_12;
	and.b32  	%r32, %r37, 3;
	setp.lt.u32 	%p5, %r4, 4;
	@%p5 bra 	$L__BB0_7;
	add.s32 	%r41, %r62, %r3;
	mul.wide.u32 	%rd30, %r41, 4;
	add.s64 	%rd31, %rd2, %rd30;
	ld.global.f32 	%f41, [%rd31];
	mad.lo.s32 	%r42, %r62, %r37, %r2;
	mul.wide.u32 	%rd32, %r42, 4;
	add.s64 	%rd33, %rd1, %rd32;
	ld.global.f32 	%f42, [%rd33];
	fma.rn.f32 	%f43, %f41, %f42, %f67;
	cvt.u64.u32 	%rd34, %r3;
	cvt.u64.u32 	%rd35, %r62;
	add.s64 	%rd36, %rd35, %rd34;
	shl.b64 	%rd37, %rd36, 2;
	add.s64 	%rd38, %rd2, %rd37;
	ld.global.f32 	%f44, [%rd38+4];
	add.s32 	%r43, %r42, %r37;
	mul.wide.u32 	%rd39, %r43, 4;
	add.s64 	%rd40, %rd1, %rd39;
	ld.global.f32 	%f45, [%rd40];
	fma.rn.f32 	%f46, %f44, %f45, %f43;
	ld.global.f32 	%f47, [%rd38+8];
	add.s32 	%r44, %r43, %r37;
	mul.wide.u32 	%rd41, %r44, 4;
	add.s64 	%rd42, %rd1, %rd41;
	ld.global.f32 	%f48, [%rd42];
	fma.rn.f32 	%f49, %f47, %f48, %f46;
	ld.global.f32 	%f50, [%rd38+12];
	add.s32 	%r45, %r44, %r37;
	mul.wide.u32 	%rd43, %r45, 4;
	add.s64 	%rd44, %rd1, %rd43;
	ld.global.f32 	%f51, [%rd44];
	fma.rn.f32 	%f67, %f50, %f51, %f49;
	add.s32 	%r62, %r62, 4;
$L__BB0_7:
	setp.eq.s32 	%p6, %r32, 0;
	@%p6 bra 	$L__BB0_12;
	setp.eq.s32 	%p7, %r32, 1;
	@%p7 bra 	$L__BB0_10;
	add.s32 	%r46, %r62, %r3;
	mul.wide.u32 	%rd45, %r46, 4;
	add.s64 	%rd46, %rd2, %rd45;
	ld.global.f32 	%f53, [%rd46];
	mad.lo.s32 	%r47, %r62, %r37, %r2;
	mul.wide.u32 	%rd47, %r47, 4;
	add.s64 	%rd48, %rd1, %rd47;
	ld.global.f32 	%f54, [%rd48];
	fma.rn.f32 	%f55, %f53, %f54, %f67;
	cvt.u64.u32 	%rd49, %r3;
	cvt.u64.u32 	%rd50, %r62;
	add.s64 	%rd51, %rd50, %rd49;
	shl.b64 	%rd52, %rd51, 2;
	add.s64 	%rd53, %rd2, %rd52;
	ld.global.f32 	%f56, [%rd53+4];
	add.s32 	%r48, %r47, %r37;
	mul.wide.u32 	%rd54, %r48, 4;
	add.s64 	%rd55, %rd1, %rd54;
	ld.global.f32 	%f57, [%rd55];
	fma.rn.f32 	%f67, %f56, %f57, %f55;
	add.s32 	%r62, %r62, 2;
$L__BB0_10:
	and.b32  	%r49, %r37, 1;
	setp.eq.b32 	%p8, %r49, 1;
	not.pred 	%p9, %p8;
	@%p9 bra 	$L__BB0_12;
	add.s32 	%r50, %r62, %r3;
	mul.wide.u32 	%rd56, %r50, 4;
	add.s64 	%rd57, %rd2, %rd56;
	ld.global.f32 	%f58, [%rd57];
	mad.lo.s32 	%r51, %r62, %r37, %r2;
	mul.wide.u32 	%rd58, %r51, 4;
	add.s64 	%rd59, %rd1, %rd58;
	ld.global.f32 	%f59, [%rd59];
	fma.rn.f32 	%f67, %f58, %f59, %f67;
$L__BB0_12:
	cvta.to.global.u64 	%rd60, %rd9;
	mad.lo.s32 	%r52, %r37, %r1, %r2;
	mul.wide.s32 	%rd61, %r52, 4;
	add.s64 	%rd62, %rd60, %rd61;
	st.global.f32 	[%rd62], %f67;
	ret;

}


// ===== COMPILED SASS (sm_100) =====

	.target	sm_100

	.elftype	@"ET_EXEC"


//--------------------- .note.nv.tkinfo           --------------------------
	.section	.note.nv.tkinfo,"",@"SHT_NOTE"
	.sectionflags	@"SHF_NOTE_NV_TKINFO"
	.tkinfo
        /*0018*/ 	.word	0x00000002
        /*0030*/ 	.string	""
        /*0030*/ 	.string	"ptxas"
        /*0030*/ 	.string	"Cuda compilation tools, release 13.0, V13.0.88"
        /*0030*/ 	.string	"Build cuda_13.0.r13.0/compiler.36424714_0"
        /*0030*/ 	.string	"-arch sm_100 -m 64 "



//--------------------- .note.nv.cuinfo           --------------------------
	.section	.note.nv.cuinfo,"",@"SHT_NOTE"
	.sectionflags	@"SHF_NOTE_NV_CUINFO"
        /*0018*/ 	.short	0x0002
        /*001a*/ 	.short	0x0064
        /*001c*/ 	.short	0x0082
	.zero		2


//--------------------- .nv.info                  --------------------------
	.section	.nv.info,"",@"SHT_CUDA_INFO"
	.align	4


	//----- nvinfo : EIATTR_REGCOUNT
	.align		4
        /*0000*/ 	.byte	0x04, 0x2f
        /*0002*/ 	.short	(.L_1 - .L_0)
	.align		4
.L_0:
        /*0004*/ 	.word	index@(_Z13matrixMulCUDAPfS_S_i)
        /*0008*/ 	.word	0x00000020


	//----- nvinfo : EIATTR_FRAME_SIZE
	.align		4
.L_1:
        /*000c*/ 	.byte	0x04, 0x11
        /*000e*/ 	.short	(.L_3 - .L_2)
	.align		4
.L_2:
        /*0010*/ 	.word	index@(_Z13matrixMulCUDAPfS_S_i)
        /*0014*/ 	.word	0x00000000


	//----- nvinfo : EIATTR_MIN_STACK_SIZE
	.align		4
.L_3:
        /*0018*/ 	.byte	0x04, 0x12
        /*001a*/ 	.short	(.L_5 - .L_4)
	.align		4
.L_4:
        /*001c*/ 	.word	index@(_Z13matrixMulCUDAPfS_S_i)
        /*0020*/ 	.word	0x00000000
.L_5:


//--------------------- .nv.compat                --------------------------
	.section	.nv.compat,"",@"SHT_CUDA_COMPAT_INFO"
	.align	4
        /*0000*/ 	.byte	0x02, 0x09, 0x00, 0x00, 0x02, 0x02, 0x01, 0x00, 0x02, 0x05, 0x05, 0x00, 0x03, 0x07, 0x01, 0x01
        /*0010*/ 	.byte	0x02, 0x03, 0x00, 0x00, 0x02, 0x06, 0x01, 0x00, 0x04, 0x0b, 0x08, 0x00, 0x09, 0x00, 0x00, 0x00
        /*0020*/ 	.byte	0x00, 0x00, 0x00, 0x00


//--------------------- .nv.info._Z13matrixMulCUDAPfS_S_i --------------------------
	.section	.nv.info._Z13matrixMulCUDAPfS_S_i,"",@"SHT_CUDA_INFO"
	.sectionflags	@""
	.align	4


	//----- nvinfo : EIATTR_CUDA_API_VERSION
	.align		4
        /*0000*/ 	.byte	0x04, 0x37
        /*0002*/ 	.short	(.L_7 - .L_6)
.L_6:
        /*0004*/ 	.word	0x00000082


	//----- nvinfo : EIATTR_KPARAM_INFO
	.align		4
.L_7:
        /*0008*/ 	.byte	0x04, 0x17
        /*000a*/ 	.short	(.L_9 - .L_8)
.L_8:
        /*000c*/ 	.word	0x00000000
        /*0010*/ 	.short	0x0003
        /*0012*/ 	.short	0x0018
        /*0014*/ 	.byte	0x00, 0xf0, 0x11, 0x00


	//----- nvinfo : EIATTR_KPARAM_INFO
	.align		4
.L_9:
        /*0018*/ 	.byte	0x04, 0x17
        /*001a*/ 	.short	(.L_11 - .L_10)
.L_10:
        /*001c*/ 	.word	0x00000000
        /*0020*/ 	.short	0x0002
        /*0022*/ 	.short	0x0010
        /*0024*/ 	.byte	0x00, 0xf5, 0x21, 0x00


	//----- nvinfo : EIATTR_KPARAM_INFO
	.align		4
.L_11:
        /*0028*/ 	.byte	0x04, 0x17
        /*002a*/ 	.short	(.L_13 - .L_12)
.L_12:
        /*002c*/ 	.word	0x00000000
        /*0030*/ 	.short	0x0001
        /*0032*/ 	.short	0x0008
        /*0034*/ 	.byte	0x00, 0xf5, 0x21, 0x00


	//----- nvinfo : EIATTR_KPARAM_INFO
	.align		4
.L_13:
        /*0038*/ 	.byte	0x04, 0x17
        /*003a*/ 	.short	(.L_15 - .L_14)
.L_14:
        /*003c*/ 	.word	0x00000000
        /*0040*/ 	.short	0x0000
        /*0042*/ 	.short	0x0000
        /*0044*/ 	.byte	0x00, 0xf5, 0x21, 0x00


	//----- nvinfo : EIATTR_SPARSE_MMA_MASK
	.align		4
.L_15:
        /*0048*/ 	.byte	0x03, 0x50
        /*004a*/ 	.short	0x0000


	//----- nvinfo : EIATTR_MAXREG_COUNT
	.align		4
        /*004c*/ 	.byte	0x03, 0x1b
        /*004e*/ 	.short	0x00ff


	//----- nvinfo : EIATTR_MERCURY_ISA_VERSION
	.align		4
        /*0050*/ 	.byte	0x03, 0x5f
        /*0052*/ 	.short	0x0101


	//----- nvinfo : EIATTR_VRC_CTA_INIT_COUNT
	.align		4
        /*0054*/ 	.byte	0x02, 0x4a
	.zero		1
	.zero		1


	//----- nvinfo : EIATTR_EXIT_INSTR_OFFSETS
	.align		4
        /*0058*/ 	.byte	0x04, 0x1c
        /*005a*/ 	.short	(.L_17 - .L_16)


	//   ....[0]....
.L_16:
        /*005c*/ 	.word	0x00000980


	//----- nvinfo : EIATTR_CBANK_PARAM_SIZE
	.align		4
.L_17:
        /*0060*/ 	.byte	0x03, 0x19
        /*0062*/ 	.short	0x001c


	//----- nvinfo : EIATTR_PARAM_CBANK
	.align		4
        /*0064*/ 	.byte	0x04, 0x0a
        /*0066*/ 	.short	(.L_19 - .L_18)
	.align		4
.L_18:
        /*0068*/ 	.word	index@(.nv.constant0._Z13matrixMulCUDAPfS_S_i)
        /*006c*/ 	.short	0x0380
        /*006e*/ 	.short	0x001c


	//----- nvinfo : EIATTR_SW_WAR
	.align		4
.L_19:
        /*0070*/ 	.byte	0x04, 0x36
        /*0072*/ 	.short	(.L_21 - .L_20)
.L_20:
        /*0074*/ 	.word	0x00000008
.L_21:


//--------------------- .nv.callgraph             --------------------------
	.section	.nv.callgraph,"",@"SHT_CUDA_CALLGRAPH"
	.align	4
	.sectionentsize	8
	.align		4
        /*0000*/ 	.word	0x00000000
	.align		4
        /*0004*/ 	.word	0xffffffff
	.align		4
        /*0008*/ 	.word	0x00000000
	.align		4
        /*000c*/ 	.word	0xfffffffe
	.align		4
        /*0010*/ 	.word	0x00000000
	.align		4
        /*0014*/ 	.word	0xfffffffd
	.align		4
        /*0018*/ 	.word	0x00000000
	.align		4
        /*001c*/ 	.word	0xfffffffc


//--------------------- .text._Z13matrixMulCUDAPfS_S_i --------------------------
	.section	.text._Z13matrixMulCUDAPfS_S_i,"ax",@progbits
	.align	128
        .global         _Z13matrixMulCUDAPfS_S_i
        .type           _Z13matrixMulCUDAPfS_S_i,@function
        .size           _Z13matrixMulCUDAPfS_S_i,(.L_x_6 - _Z13matrixMulCUDAPfS_S_i)
        .other          _Z13matrixMulCUDAPfS_S_i,@"STO_CUDA_ENTRY STV_DEFAULT"
_Z13matrixMulCUDAPfS_S_i:
.text._Z13matrixMulCUDAPfS_S_i:
[----:B------:R-:W-:Y:S08]  /*0000*/  LDC R1, c[0x0][0x37c] ;  /* 0x0000df00ff017b82 */ /* 0x000ff00000000800 */
[----:B------:R-:W0:Y:S01]  /*0010*/  LDC R0, c[0x0][0x398] ;  /* 0x0000e600ff007b82 */ /* 0x000e220000000800 */
[----:B------:R-:W1:Y:S01]  /*0020*/  S2R R3, SR_TID.Y ;  /* 0x0000000000037919 */ /* 0x000e620000002200 */
[----:B------:R-:W2:Y:S01]  /*0030*/  LDCU.64 UR4, c[0x0][0x358] ;  /* 0x00006b00ff0477ac */ /* 0x000ea20008000a00 */
[----:B------:R-:W-:Y:S01]  /*0040*/  HFMA2 R20, -RZ, RZ, 0, 0 ;  /* 0x00000000ff147431 */ /* 0x000fe200000001ff */
[----:B------:R-:W3:Y:S01]  /*0050*/  S2R R5, SR_TID.X ;  /* 0x0000000000057919 */ /* 0x000ee20000002100 */
[----:B0-----:R-:W-:-:S13]  /*0060*/  ISETP.GE.AND P0, PT, R0, 0x1, PT ;  /* 0x000000010000780c */ /* 0x001fda0003f06270 */
[----:B-123--:R-:W-:Y:S05]  /*0070*/  @!P0 BRA `(.L_x_0) ;  /* 0x0000000800308947 */ /* 0x00efea0003800000 */
[C---:B------:R-:W-:Y:S01]  /*0080*/  ISETP.GE.U32.AND P1, PT, R0.reuse, 0x8, PT ;  /* 0x000000080000780c */ /* 0x040fe20003f26070 */
[----:B------:R-:W-:Y:S01]  /*0090*/  IMAD R6, R3, R0, RZ ;  /* 0x0000000003067224 */ /* 0x000fe200078e02ff */
[----:B------:R-:W-:Y:S02]  /*00a0*/  LOP3.LUT R4, R0, 0x7, RZ, 0xc0, !PT ;  /* 0x0000000700047812 */ /* 0x000fe400078ec0ff */
[----:B------:R-:W-:Y:S02]  /*00b0*/  MOV R7, RZ ;  /* 0x000000ff00077202 */ /* 0x000fe40000000f00 */
[----:B------:R-:W-:Y:S02]  /*00c0*/  ISETP.NE.AND P0, PT, R4, RZ, PT ;  /* 0x000000ff0400720c */ /* 0x000fe40003f05270 */
[----:B------:R-:W-:-:S05]  /*00d0*/  MOV R20, RZ ;  /* 0x000000ff00147202 */ /* 0x000fca0000000f00 */
[----:B------:R-:W-:Y:S06]  /*00e0*/  @!P1 BRA `(.L_x_1) ;  /* 0x0000000000fc9947 */ /* 0x000fec0003800000 */
[----:B------:R-:W0:Y:S01]  /*00f0*/  LDC.64 R8, c[0x0][0x388] ;  /* 0x0000e200ff087b82 */ /* 0x000e220000000a00 */
[C---:B------:R-:W-:Y:S01]  /*0100*/  LOP3.LUT R7, R0.reuse, 0x7ffffff8, RZ, 0xc0, !PT ;  /* 0x7ffffff800077812 */ /* 0x040fe200078ec0ff */
[C-C-:B------:R-:W-:Y:S01]  /*0110*/  IMAD R11, R0.reuse, 0x3, R5.reuse ;  /* 0x00000003000b7824 */ /* 0x140fe200078e0205 */
[----:B------:R-:W-:Y:S01]  /*0120*/  IADD3 R2, PT, PT, R5, R0, RZ ;  /* 0x0000000005027210 */ /* 0x000fe20007ffe0ff */
[C-C-:B------:R-:W-:Y:S01]  /*0130*/  IMAD R29, R0.reuse, 0x5, R5.reuse ;  /* 0x00000005001d7824 */ /* 0x140fe200078e0205 */
[C---:B------:R-:W-:Y:S01]  /*0140*/  SHF.L.U32 R10, R0.reuse, 0x3, RZ ;  /* 0x00000003000a7819 */ /* 0x040fe200000006ff */
[C-C-:B------:R-:W-:Y:S01]  /*0150*/  IMAD R26, R0.reuse, 0x6, R5.reuse ;  /* 0x00000006001a7824 */ /* 0x140fe200078e0205 */
[C---:B------:R-:W-:Y:S01]  /*0160*/  LEA R27, R0.reuse, R5, 0x2 ;  /* 0x00000005001b7211 */ /* 0x040fe200078e10ff */
[----:B------:R-:W1:Y:S01]  /*0170*/  LDC.64 R12, c[0x0][0x390] ;  /* 0x0000e400ff0c7b82 */ /* 0x000e620000000a00 */
[----:B------:R-:W-:Y:S01]  /*0180*/  IMAD R28, R0, 0x7, R5 ;  /* 0x00000007001c7824 */ /* 0x000fe200078e0205 */
[----:B------:R-:W-:Y:S01]  /*0190*/  MOV R20, RZ ;  /* 0x000000ff00147202 */ /* 0x000fe20000000f00 */
[----:B0-----:R-:W-:-:S03]  /*01a0*/  IMAD.WIDE.U32 R8, R6, 0x4, R8 ;  /* 0x0000000406087825 */ /* 0x001fc600078e0008 */
[----:B------:R-:W-:Y:S01]  /*01b0*/  IADD3 R19, P1, PT, R8, 0x10, RZ ;  /* 0x0000001008137810 */ /* 0x000fe20007f3e0ff */
[----:B------:R-:W-:Y:S02]  /*01c0*/  IMAD.MOV R8, RZ, RZ, -R7 ;  /* 0x000000ffff087224 */ /* 0x000fe400078e0a07 */
[----:B-1----:R-:W-:Y:S01]  /*01d0*/  IMAD.WIDE.U32 R16, R5, 0x4, R12 ;  /* 0x0000000405107825 */ /* 0x002fe200078e000c */
[----:B------:R-:W-:Y:S02]  /*01e0*/  IADD3.X R22, PT, PT, RZ, R9, RZ, P1, !PT ;  /* 0x00000009ff167210 */ /* 0x000fe40000ffe4ff */
[----:B------:R-:W-:-:S07]  /*01f0*/  LEA R9, R0, R5, 0x1 ;  /* 0x0000000500097211 */ /* 0x000fce00078e08ff */
.L_x_2:
[----:B------:R-:W-:Y:S02]  /*0200*/  MOV R14, R19 ;  /* 0x00000013000e7202 */ /* 0x000fe40000000f00 */
[----:B------:R-:W-:Y:S01]  /*0210*/  MOV R15, R22 ;  /* 0x00000016000f7202 */ /* 0x000fe20000000f00 */
[--C-:B------:R-:W-:Y:S01]  /*0220*/  IMAD.WIDE.U32 R18, R2, 0x4, R12.reuse ;  /* 0x0000000402127825 */ /* 0x100fe200078e000c */
[----:B------:R-:W2:Y:S04]  /*0230*/  LDG.E R22, desc[UR4][R16.64] ;  /* 0x0000000410167981 */ /* 0x000ea8000c1e1900 */
[----:B------:R-:W2:Y:S04]  /*0240*/  LDG.E R21, desc[UR4][R14.64+-0x10] ;  /* 0xfffff0040e157981 */ /* 0x000ea8000c1e1900 */
[----:B------:R-:W3:Y:S04]  /*0250*/  LDG.E R18, desc[UR4][R18.64] ;  /* 0x0000000412127981 */ /* 0x000ee8000c1e1900 */
[----:B------:R-:W3:Y:S01]  /*0260*/  LDG.E R23, desc[UR4][R14.64+-0xc] ;  /* 0xfffff4040e177981 */ /* 0x000ee2000c1e1900 */
[----:B------:R-:W-:-:S06]  /*0270*/  IMAD.WIDE.U32 R24, R9, 0x4, R12 ;  /* 0x0000000409187825 */ /* 0x000fcc00078e000c */
[----:B------:R-:W4:Y:S04]  /*0280*/  LDG.E R24, desc[UR4][R24.64] ;  /* 0x0000000418187981 */ /* 0x000f28000c1e1900 */
[----:B------:R-:W5:Y:S01]  /*0290*/  LDG.E R25, desc[UR4][R14.64+0x4] ;  /* 0x000004040e197981 */ /* 0x000f62000c1e1900 */
[----:B--2---:R-:W-:-:S03]  /*02a0*/  FFMA R20, R21, R22, R20 ;  /* 0x0000001615147223 */ /* 0x004fc60000000014 */
[----:B------:R-:W4:Y:S01]  /*02b0*/  LDG.E R21, desc[UR4][R14.64+-0x8] ;  /* 0xfffff8040e157981 */ /* 0x000f22000c1e1900 */
[----:B---3--:R-:W-:Y:S01]  /*02c0*/  FFMA R20, R23, R18, R20 ;  /* 0x0000001217147223 */ /* 0x008fe20000000014 */
[----:B------:R-:W-:-:S06]  /*02d0*/  IMAD.WIDE.U32 R22, R11, 0x4, R12 ;  /* 0x000000040b167825 */ /* 0x000fcc00078e000c */
[----:B------:R-:W2:Y:S04]  /*02e0*/  LDG.E R22, desc[UR4][R22.64] ;  /* 0x0000000416167981 */ /* 0x000ea8000c1e1900 */
[----:B------:R-:W2:Y:S01]  /*02f0*/  LDG.E R23, desc[UR4][R14.64+-0x4] ;  /* 0xfffffc040e177981 */ /* 0x000ea2000c1e1900 */
[----:B------:R-:W-:-:S06]  /*0300*/  IMAD.WIDE.U32 R18, R27, 0x4, R12 ;  /* 0x000000041b127825 */ /* 0x000fcc00078e000c */
[----:B------:R-:W3:Y:S04]  /*0310*/  LDG.E R18, desc[UR4][R18.64] ;  /* 0x0000000412127981 */ /* 0x000ee8000c1e1900 */
[----:B------:R-:W3:Y:S01]  /*0320*/  LDG.E R19, desc[UR4][R14.64] ;  /* 0x000000040e137981 */ /* 0x000ee2000c1e1900 */
[----:B----4-:R-:W-:-:S04]  /*0330*/  FFMA R20, R21, R24, R20 ;  /* 0x0000001815147223 */ /* 0x010fc80000000014 */
[----:B--2---:R-:W-:Y:S01]  /*0340*/  FFMA R22, R23, R22, R20 ;  /* 0x0000001617167223 */ /* 0x004fe20000000014 */
[----:B------:R-:W-:-:S06]  /*0350*/  IMAD.WIDE.U32 R20, R29, 0x4, R12 ;  /* 0x000000041d147825 */ /* 0x000fcc00078e000c */
[----:B------:R-:W5:Y:S01]  /*0360*/  LDG.E R20, desc[UR4][R20.64] ;  /* 0x0000000414147981 */ /* 0x000f62000c1e1900 */
[----:B---3--:R-:W-:Y:S01]  /*0370*/  FFMA R24, R19, R18, R22 ;  /* 0x0000001213187223 */ /* 0x008fe20000000016 */
[----:B------:R-:W-:Y:S02]  /*0380*/  IMAD.WIDE.U32 R22, R26, 0x4, R12 ;  /* 0x000000041a167825 */ /* 0x000fe400078e000c */
[----:B------:R-:W2:Y:S04]  /*0390*/  LDG.E R19, desc[UR4][R14.64+0x8] ;  /* 0x000008040e137981 */ /* 0x000ea8000c1e1900 */
[----:B------:R-:W3:Y:S04]  /*03a0*/  LDG.E R21, desc[UR4][R14.64+0xc] ;  /* 0x00000c040e157981 */ /* 0x000ee8000c1e1900 */
[----:B------:R-:W2:Y:S01]  /*03b0*/  LDG.E R22, desc[UR4][R22.64] ;  /* 0x0000000416167981 */ /* 0x000ea2000c1e1900 */
[----:B-----5:R-:W-:Y:S01]  /*03c0*/  FFMA R18, R25, R20, R24 ;  /* 0x0000001419127223 */ /* 0x020fe20000000018 */
[----:B------:R-:W-:-:S06]  /*03d0*/  IMAD.WIDE.U32 R24, R28, 0x4, R12 ;  /* 0x000000041c187825 */ /* 0x000fcc00078e000c */
[----:B------:R-:W3:Y:S01]  /*03e0*/  LDG.E R24, desc[UR4][R24.64] ;  /* 0x0000000418187981 */ /* 0x000ee2000c1e1900 */
[----:B------:R-:W-:Y:S01]  /*03f0*/  IADD3 R8, PT, PT, R8, 0x8, RZ ;  /* 0x0000000808087810 */ /* 0x000fe20007ffe0ff */
[----:B--2---:R-:W-:Y:S01]  /*0400*/  FFMA R18, R19, R22, R18 ;  /* 0x0000001613127223 */ /* 0x004fe20000000012 */
[----:B------:R-:W-:-:S04]  /*0410*/  IADD3 R19, P1, PT, R14, 0x20, RZ ;  /* 0x000000200e137810 */ /* 0x000fc80007f3e0ff */
[----:B------:R-:W-:Y:S02]  /*0420*/  IADD3.X R22, PT, PT, RZ, R15, RZ, P1, !PT ;  /* 0x0000000fff167210 */ /* 0x000fe40000ffe4ff */
[----:B------:R-:W-:Y:S01]  /*0430*/  ISETP.NE.AND P1, PT, R8, RZ, PT ;  /* 0x000000ff0800720c */ /* 0x000fe20003f25270 */
[C---:B------:R-:W-:Y:S01]  /*0440*/  IMAD.IADD R11, R10.reuse, 0x1, R11 ;  /* 0x000000010a0b7824 */ /* 0x040fe200078e020b */
[C---:B------:R-:W-:Y:S01]  /*0450*/  IADD3 R2, PT, PT, R10.reuse, R2, RZ ;  /* 0x000000020a027210 */ /* 0x040fe20007ffe0ff */
[C---:B------:R-:W-:Y:S01]  /*0460*/  IMAD.WIDE.U32 R16, R10.reuse, 0x4, R16 ;  /* 0x000000040a107825 */ /* 0x040fe200078e0010 */
[C---:B------:R-:W-:Y:S02]  /*0470*/  IADD3 R9, PT, PT, R10.reuse, R9, RZ ;  /* 0x000000090a097210 */ /* 0x040fe40007ffe0ff */
[C---:B------:R-:W-:Y:S02]  /*0480*/  IADD3 R27, PT, PT, R10.reuse, R27, RZ ;  /* 0x0000001b0a1b7210 */ /* 0x040fe40007ffe0ff */
[----:B------:R-:W-:-:S02]  /*0490*/  IADD3 R29, PT, PT, R10, R29, RZ ;  /* 0x0000001d0a1d7210 */ /* 0x000fc40007ffe0ff */
[C---:B------:R-:W-:Y:S02]  /*04a0*/  IADD3 R26, PT, PT, R10.reuse, R26, RZ ;  /* 0x0000001a0a1a7210 */ /* 0x040fe40007ffe0ff */
[----:B------:R-:W-:Y:S01]  /*04b0*/  IADD3 R28, PT, PT, R10, R28, RZ ;  /* 0x0000001c0a1c7210 */ /* 0x000fe20007ffe0ff */
[----:B---3--:R-:W-:Y:S01]  /*04c0*/  FFMA R20, R21, R24, R18 ;  /* 0x0000001815147223 */ /* 0x008fe20000000012 */
[----:B------:R-:W-:Y:S06]  /*04d0*/  @P1 BRA `(.L_x_2) ;  /* 0xfffffffc00481947 */ /* 0x000fec000383ffff */
.L_x_1:
[----:B------:R-:W-:Y:S05]  /*04e0*/  @!P0 BRA `(.L_x_0) ;  /* 0x0000000400148947 */ /* 0x000fea0003800000 */
[----:B------:R-:W-:Y:S02]  /*04f0*/  ISETP.GE.U32.AND P1, PT, R4, 0x4, PT ;  /* 0x000000040400780c */ /* 0x000fe40003f26070 */
[----:B------:R-:W-:-:S04]  /*0500*/  LOP3.LUT R2, R0, 0x3, RZ, 0xc0, !PT ;  /* 0x0000000300027812 */ /* 0x000fc800078ec0ff */
[----:B------:R-:W-:-:S07]  /*0510*/  ISETP.NE.AND P0, PT, R2, RZ, PT ;  /* 0x000000ff0200720c */ /* 0x000fce0003f05270 */
[----:B------:R-:W-:Y:S06]  /*0520*/  @!P1 BRA `(.L_x_3) ;  /* 0x0000000000789947 */ /* 0x000fec0003800000 */
[----:B------:R-:W0:Y:S01]  /*0530*/  LDC.64 R16, c[0x0][0x388] ;  /* 0x0000e200ff107b82 */ /* 0x000e220000000a00 */
[----:B------:R-:W1:Y:S01]  /*0540*/  LDCU.64 UR6, c[0x0][0x388] ;  /* 0x00007100ff0677ac */ /* 0x000e620008000a00 */
[-C--:B------:R-:W-:Y:S01]  /*0550*/  IMAD R15, R7, R0.reuse, R5 ;  /* 0x00000000070f7224 */ /* 0x080fe200078e0205 */
[CC--:B------:R-:W-:Y:S02]  /*0560*/  IADD3 R11, PT, PT, R6.reuse, R7.reuse, RZ ;  /* 0x00000007060b7210 */ /* 0x0c0fe40007ffe0ff */
[----:B------:R-:W-:Y:S02]  /*0570*/  IADD3 R4, P1, PT, R6, R7, RZ ;  /* 0x0000000706047210 */ /* 0x000fe40007f3e0ff */
[----:B------:R-:W-:Y:S01]  /*0580*/  IADD3 R19, PT, PT, R15, R0, RZ ;  /* 0x000000000f137210 */ /* 0x000fe20007ffe0ff */
[----:B------:R-:W2:Y:S04]  /*0590*/  LDC.64 R8, c[0x0][0x390] ;  /* 0x0000e400ff087b82 */ /* 0x000ea80000000a00 */
[----:B------:R-:W-:-:S02]  /*05a0*/  IMAD.IADD R21, R19, 0x1, R0 ;  /* 0x0000000113157824 */ /* 0x000fc400078e0200 */
[----:B0-----:R-:W-:Y:S01]  /*05b0*/  IMAD.WIDE.U32 R16, R11, 0x4, R16 ;  /* 0x000000040b107825 */ /* 0x001fe200078e0010 */
[----:B------:R-:W-:Y:S02]  /*05c0*/  IADD3.X R11, PT, PT, RZ, RZ, RZ, P1, !PT ;  /* 0x000000ffff0b7210 */ /* 0x000fe40000ffe4ff */
[----:B-1----:R-:W-:-:S03]  /*05d0*/  LEA R10, P1, R4, UR6, 0x2 ;  /* 0x00000006040a7c11 */ /* 0x002fc6000f8210ff */
[----:B------:R-:W3:Y:S01]  /*05e0*/  LDG.E R17, desc[UR4][R16.64] ;  /* 0x0000000410117981 */ /* 0x000ee2000c1e1900 */
[----:B------:R-:W-:Y:S01]  /*05f0*/  LEA.HI.X R11, R4, UR7, R11, 0x2, P1 ;  /* 0x00000007040b7c11 */ /* 0x000fe200088f140b */
[----:B--2---:R-:W-:-:S04]  /*0600*/  IMAD.WIDE.U32 R14, R15, 0x4, R8 ;  /* 0x000000040f0e7825 */ /* 0x004fc800078e0008 */
[--C-:B------:R-:W-:Y:S01]  /*0610*/  IMAD.WIDE.U32 R12, R19, 0x4, R8.reuse ;  /* 0x00000004130c7825 */ /* 0x100fe200078e0008 */
[----:B------:R-:W2:Y:S03]  /*0620*/  LDG.E R4, desc[UR4][R10.64+0x4] ;  /* 0x000004040a047981 */ /* 0x000ea6000c1e1900 */
[C---:B------:R-:W-:Y:S01]  /*0630*/  IMAD.WIDE.U32 R18, R21.reuse, 0x4, R8 ;  /* 0x0000000415127825 */ /* 0x040fe200078e0008 */
[----:B------:R-:W3:Y:S01]  /*0640*/  LDG.E R14, desc[UR4][R14.64] ;  /* 0x000000040e0e7981 */ /* 0x000ee2000c1e1900 */
[----:B------:R-:W-:-:S03]  /*0650*/  IADD3 R21, PT, PT, R21, R0, RZ ;  /* 0x0000000015157210 */ /* 0x000fc60007ffe0ff */
[----:B------:R-:W2:Y:S02]  /*0660*/  LDG.E R12, desc[UR4][R12.64] ;  /* 0x000000040c0c7981 */ /* 0x000ea4000c1e1900 */
[----:B------:R-:W-:Y:S02]  /*0670*/  IMAD.WIDE.U32 R8, R21, 0x4, R8 ;  /* 0x0000000415087825 */ /* 0x000fe400078e0008 */
[----:B------:R-:W4:Y:S04]  /*0680*/  LDG.E R18, desc[UR4][R18.64] ;  /* 0x0000000412127981 */ /* 0x000f28000c1e1900 */
[----:B------:R-:W4:Y:S04]  /*0690*/  LDG.E R21, desc[UR4][R10.64+0x8] ;  /* 0x000008040a157981 */ /* 0x000f28000c1e1900 */
[----:B------:R-:W5:Y:S04]  /*06a0*/  LDG.E R23, desc[UR4][R10.64+0xc] ;  /* 0x00000c040a177981 */ /* 0x000f68000c1e1900 */
[----:B------:R-:W5:Y:S01]  /*06b0*/  LDG.E R8, desc[UR4][R8.64] ;  /* 0x0000000408087981 */ /* 0x000f62000c1e1900 */
[----:B------:R-:W-:Y:S01]  /*06c0*/  IADD3 R7, PT, PT, R7, 0x4, RZ ;  /* 0x0000000407077810 */ /* 0x000fe20007ffe0ff */
[----:B---3--:R-:W-:-:S04]  /*06d0*/  FFMA R17, R17, R14, R20 ;  /* 0x0000000e11117223 */ /* 0x008fc80000000014 */
[----:B--2---:R-:W-:-:S04]  /*06e0*/  FFMA R4, R4, R12, R17 ;  /* 0x0000000c04047223 */ /* 0x004fc80000000011 */
[----:B----4-:R-:W-:-:S04]  /*06f0*/  FFMA R4, R21, R18, R4 ;  /* 0x0000001215047223 */ /* 0x010fc80000000004 */
[----:B-----5:R-:W-:-:S07]  /*0700*/  FFMA R20, R23, R8, R4 ;  /* 0x0000000817147223 */ /* 0x020fce0000000004 */
.L_x_3:
[----:B------:R-:W-:Y:S05]  /*0710*/  @!P0 BRA `(.L_x_0) ;  /* 0x0000000000888947 */ /* 0x000fea0003800000 */
[----:B------:R-:W-:Y:S02]  /*0720*/  ISETP.NE.AND P1, PT, R2, 0x1, PT ;  /* 0x000000010200780c */ /* 0x000fe40003f25270 */
[----:B------:R-:W-:-:S04]  /*0730*/  LOP3.LUT R4, R0, 0x1, RZ, 0xc0, !PT ;  /* 0x0000000100047812 */ /* 0x000fc800078ec0ff */
[----:B------:R-:W-:-:S07]  /*0740*/  ISETP.NE.U32.AND P0, PT, R4, 0x1, PT ;  /* 0x000000010400780c */ /* 0x000fce0003f05070 */
[----:B------:R-:W-:Y:S06]  /*0750*/  @!P1 BRA `(.L_x_4) ;  /* 0x0000000000509947 */ /* 0x000fec0003800000 */
[----:B------:R-:W0:Y:S01]  /*0760*/  LDC.64 R10, c[0x0][0x388] ;  /* 0x0000e200ff0a7b82 */ /* 0x000e220000000a00 */
[----:B------:R-:W1:Y:S01]  /*0770*/  LDCU.64 UR6, c[0x0][0x388] ;  /* 0x00007100ff0677ac */ /* 0x000e620008000a00 */
[CC--:B------:R-:W-:Y:S01]  /*0780*/  IADD3 R15, PT, PT, R6.reuse, R7.reuse, RZ ;  /* 0x00000007060f7210 */ /* 0x0c0fe20007ffe0ff */
[----:B------:R-:W-:Y:S01]  /*0790*/  IMAD R13, R7, R0, R5 ;  /* 0x00000000070d7224 */ /* 0x000fe200078e0205 */
[----:B------:R-:W-:-:S04]  /*07a0*/  IADD3 R2, P1, PT, R6, R7, RZ ;  /* 0x0000000706027210 */ /* 0x000fc80007f3e0ff */
[----:B------:R-:W2:Y:S01]  /*07b0*/  LDC.64 R8, c[0x0][0x390] ;  /* 0x0000e400ff087b82 */ /* 0x000ea20000000a00 */
[----:B------:R-:W-:Y:S01]  /*07c0*/  IADD3 R17, PT, PT, R13, R0, RZ ;  /* 0x000000000d117210 */ /* 0x000fe20007ffe0ff */
[----:B0-----:R-:W-:Y:S01]  /*07d0*/  IMAD.WIDE.U32 R14, R15, 0x4, R10 ;  /* 0x000000040f0e7825 */ /* 0x001fe200078e000a */
[----:B------:R-:W-:Y:S02]  /*07e0*/  IADD3.X R11, PT, PT, RZ, RZ, RZ, P1, !PT ;  /* 0x000000ffff0b7210 */ /* 0x000fe40000ffe4ff */
[----:B-1----:R-:W-:-:S03]  /*07f0*/  LEA R10, P1, R2, UR6, 0x2 ;  /* 0x00000006020a7c11 */ /* 0x002fc6000f8210ff */
[----:B------:R-:W3:Y:S01]  /*0800*/  LDG.E R15, desc[UR4][R14.64] ;  /* 0x000000040e0f7981 */ /* 0x000ee2000c1e1900 */
[----:B------:R-:W-:Y:S01]  /*0810*/  LEA.HI.X R11, R2, UR7, R11, 0x2, P1 ;  /* 0x00000007020b7c11 */ /* 0x000fe200088f140b */
[----:B--2---:R-:W-:-:S04]  /*0820*/  IMAD.WIDE.U32 R12, R13, 0x4, R8 ;  /* 0x000000040d0c7825 */ /* 0x004fc800078e0008 */
[----:B------:R-:W-:Y:S01]  /*0830*/  IMAD.WIDE.U32 R8, R17, 0x4, R8 ;  /* 0x0000000411087825 */ /* 0x000fe200078e0008 */
[----:B------:R-:W2:Y:S04]  /*0840*/  LDG.E R11, desc[UR4][R10.64+0x4] ;  /* 0x000004040a0b7981 */ /* 0x000ea8000c1e1900 */
[----:B------:R-:W3:Y:S04]  /*0850*/  LDG.E R12, desc[UR4][R12.64] ;  /* 0x000000040c0c7981 */ /* 0x000ee8000c1e1900 */
[----:B------:R-:W2:Y:S01]  /*0860*/  LDG.E R8, desc[UR4][R8.64] ;  /* 0x0000000408087981 */ /* 0x000ea2000c1e1900 */
[----:B------:R-:W-:Y:S01]  /*0870*/  IADD3 R7, PT, PT, R7, 0x2, RZ ;  /* 0x0000000207077810 */ /* 0x000fe20007ffe0ff */
[----:B---3--:R-:W-:-:S04]  /*0880*/  FFMA R20, R15, R12, R20 ;  /* 0x0000000c0f147223 */ /* 0x008fc80000000014 */
[----:B--2---:R-:W-:-:S07]  /*0890*/  FFMA R20, R11, R8, R20 ;  /* 0x000000080b147223 */ /* 0x004fce0000000014 */
.L_x_4:
[----:B------:R-:W-:Y:S05]  /*08a0*/  @P0 BRA `(.L_x_0) ;  /* 0x0000000000240947 */ /* 0x000fea0003800000 */
[----:B------:R-:W0:Y:S01]  /*08b0*/  LDC.64 R8, c[0x0][0x388] ;  /* 0x0000e200ff087b82 */ /* 0x000e220000000a00 */
[----:B------:R-:W-:Y:S01]  /*08c0*/  IADD3 R13, PT, PT, R6, R7, RZ ;  /* 0x00000007060d7210 */ /* 0x000fe20007ffe0ff */
[----:B------:R-:W-:-:S06]  /*08d0*/  IMAD R15, R7, R0, R5 ;  /* 0x00000000070f7224 */ /* 0x000fcc00078e0205 */
[----:B------:R-:W1:Y:S01]  /*08e0*/  LDC.64 R10, c[0x0][0x390] ;  /* 0x0000e400ff0a7b82 */ /* 0x000e620000000a00 */
[----:B0-----:R-:W-:-:S06]  /*08f0*/  IMAD.WIDE.U32 R6, R13, 0x4, R8 ;  /* 0x000000040d067825 */ /* 0x001fcc00078e0008 */
[----:B------:R-:W2:Y:S01]  /*0900*/  LDG.E R7, desc[UR4][R6.64] ;  /* 0x0000000406077981 */ /* 0x000ea2000c1e1900 */
[----:B-1----:R-:W-:-:S06]  /*0910*/  IMAD.WIDE.U32 R8, R15, 0x4, R10 ;  /* 0x000000040f087825 */ /* 0x002fcc00078e000a */
[----:B------:R-:W2:Y:S02]  /*0920*/  LDG.E R8, desc[UR4][R8.64] ;  /* 0x0000000408087981 */ /* 0x000ea4000c1e1900 */
[----:B--2---:R-:W-:-:S07]  /*0930*/  FFMA R20, R7, R8, R20 ;  /* 0x0000000807147223 */ /* 0x004fce0000000014 */
.L_x_0:
[----:B------:R-:W0:Y:S01]  /*0940*/  LDC.64 R6, c[0x0][0x380] ;  /* 0x0000e000ff067b82 */ /* 0x000e220000000a00 */
[----:B------:R-:W-:-:S04]  /*0950*/  IMAD R3, R3, R0, R5 ;  /* 0x0000000003037224 */ /* 0x000fc800078e0205 */
[----:B0-----:R-:W-:-:S05]  /*0960*/  IMAD.WIDE R2, R3, 0x4, R6 ;  /* 0x0000000403027825 */ /* 0x001fca00078e0206 */
[----:B------:R-:W-:Y:S01]  /*0970*/  STG.E desc[UR4][R2.64], R20 ;  /* 0x0000001402007986 */ /* 0x000fe2000c101904 */
[----:B------:R-:W-:Y:S05]  /*0980*/  EXIT ;  /* 0x000000000000794d */ /* 0x000fea0003800000 */
.L_x_5:
[----:B------:R-:W-:-:S00]  /*0990*/  BRA `(.L_x_5) ;  /* 0xfffffffc00fc7947 */ /* 0x000fc0000383ffff */
[----:B------:R-:W-:-:S00]  /*09a0*/  NOP ;  /* 0x0000000000007918 */ /* 0x000fc00000000000 */
        /* <DEDUP_REMOVED lines=13> */
.L_x_6:


//--------------------- .nv.shared.reserved.0     --------------------------
	.section	.nv.shared.reserved.0,"aw",@nobits
	.weak		__nv_reservedSMEM_offset_0_alias
	.size		__nv_reservedSMEM_offset_0_alias, 0, 64
	.other		__nv_reservedSMEM_offset_0_alias,@"STO_CUDA_RESERVED_SHARED STV_DEFAULT"
__nv_reservedSMEM_offset_0_alias:
	.zero		0
	.zero		64


//--------------------- .nv.constant0._Z13matrixMulCUDAPfS_S_i --------------------------
	.section	.nv.constant0._Z13matrixMulCUDAPfS_S_i,"a",@progbits
	.sectionflags	@""
	.align	4
.nv.constant0._Z13matrixMulCUDAPfS_S_i:
	.zero		924


//--------------------- SYMBOLS --------------------------

	.type		.nv.reservedSmem.offset0,@object
	.size		.nv.reservedSmem.offset0,0x4
